	.headerflags	@"EF_CUDA_TEXMODE_UNIFIED EF_CUDA_64BIT_ADDRESS EF_CUDA_ACCELERATORS EF_CUDA_SM90 EF_CUDA_VIRTUAL_SM(EF_CUDA_SM90)"
	.elftype	@"ET_EXEC"


//--------------------- .nv.info                  --------------------------
	.section	.nv.info,"",@"SHT_CUDA_INFO"
	.align	4


	//----- nvinfo : EIATTR_REGCOUNT
	.align		4
        /*0000*/ 	.byte	0x04, 0x2f
        /*0002*/ 	.short	(.L_3 - .L_2)
	.align		4
.L_2:
        /*0004*/ 	.word	index@(triton_poi_fused__native_batch_norm_legit_no_training_convolution_relu_21)
        /*0008*/ 	.word	0x0000001a


	//----- nvinfo : EIATTR_MIN_STACK_SIZE
	.align		4
.L_3:
        /*000c*/ 	.byte	0x04, 0x12
        /*000e*/ 	.short	(.L_5 - .L_4)
	.align		4
.L_4:
        /*0010*/ 	.word	index@(triton_poi_fused__native_batch_norm_legit_no_training_convolution_relu_21)
        /*0014*/ 	.word	0x00000000


	//----- nvinfo : EIATTR_FRAME_SIZE
	.align		4
.L_5:
        /*0018*/ 	.byte	0x04, 0x11
        /*001a*/ 	.short	(.L_7 - .L_6)
	.align		4
.L_6:
        /*001c*/ 	.word	index@(triton_poi_fused__native_batch_norm_legit_no_training_convolution_relu_21)
        /*0020*/ 	.word	0x00000000


	//----- nvinfo : EIATTR_MIN_STACK_SIZE
	.align		4
.L_7:
        /*0024*/ 	.byte	0x04, 0x12
        /*0026*/ 	.short	(.L_9 - .L_8)
	.align		4
.L_8:
        /*0028*/ 	.word	index@(triton_poi_fused__native_batch_norm_legit_no_training_convolution_relu_21)
        /*002c*/ 	.word	0x00000000
.L_9:


//--------------------- .nv.info.triton_poi_fused__native_batch_norm_legit_no_training_convolution_relu_21 --------------------------
	.section	.nv.info.triton_poi_fused__native_batch_norm_legit_no_training_convolution_relu_21,"",@"SHT_CUDA_INFO"
	.sectionflags	@""
	.align	4


	//----- nvinfo : EIATTR_CUDA_API_VERSION
	.align		4
        /*0000*/ 	.byte	0x04, 0x37
        /*0002*/ 	.short	(.L_11 - .L_10)
.L_10:
        /*0004*/ 	.word	0x0000007c


	//----- nvinfo : EIATTR_KPARAM_INFO
	.align		4
.L_11:
        /*0008*/ 	.byte	0x04, 0x17
        /*000a*/ 	.short	(.L_13 - .L_12)
.L_12:
        /*000c*/ 	.word	0x00000000
        /*0010*/ 	.short	0x0007
        /*0012*/ 	.short	0x0038
        /*0014*/ 	.byte	0x00, 0xf0, 0x11, 0x00


	//----- nvinfo : EIATTR_KPARAM_INFO
	.align		4
.L_13:
        /*0018*/ 	.byte	0x04, 0x17
        /*001a*/ 	.short	(.L_15 - .L_14)
.L_14:
        /*001c*/ 	.word	0x00000000
        /*0020*/ 	.short	0x0006
        /*0022*/ 	.short	0x0030
        /*0024*/ 	.byte	0x00, 0xf4, 0x21, 0x00


	//----- nvinfo : EIATTR_KPARAM_INFO
	.align		4
.L_15:
        /*0028*/ 	.byte	0x04, 0x17
        /*002a*/ 	.short	(.L_17 - .L_16)
.L_16:
        /*002c*/ 	.word	0x00000000
        /*0030*/ 	.short	0x0005
        /*0032*/ 	.short	0x0028
        /*0034*/ 	.byte	0x00, 0xf4, 0x21, 0x00


	//----- nvinfo : EIATTR_KPARAM_INFO
	.align		4
.L_17:
        /*0038*/ 	.byte	0x04, 0x17
        /*003a*/ 	.short	(.L_19 - .L_18)
.L_18:
        /*003c*/ 	.word	0x00000000
        /*0040*/ 	.short	0x0004
        /*0042*/ 	.short	0x0020
        /*0044*/ 	.byte	0x00, 0xf4, 0x21, 0x00


	//----- nvinfo : EIATTR_KPARAM_INFO
	.align		4
.L_19:
        /*0048*/ 	.byte	0x04, 0x17
        /*004a*/ 	.short	(.L_21 - .L_20)
.L_20:
        /*004c*/ 	.word	0x00000000
        /*0050*/ 	.short	0x0003
        /*0052*/ 	.short	0x0018
        /*0054*/ 	.byte	0x00, 0xf4, 0x21, 0x00


	//----- nvinfo : EIATTR_KPARAM_INFO
	.align		4
.L_21:
        /*0058*/ 	.byte	0x04, 0x17
        /*005a*/ 	.short	(.L_23 - .L_22)
.L_22:
        /*005c*/ 	.word	0x00000000
        /*0060*/ 	.short	0x0002
        /*0062*/ 	.short	0x0010
        /*0064*/ 	.byte	0x00, 0xf4, 0x21, 0x00


	//----- nvinfo : EIATTR_KPARAM_INFO
	.align		4
.L_23:
        /*0068*/ 	.byte	0x04, 0x17
        /*006a*/ 	.short	(.L_25 - .L_24)
.L_24:
        /*006c*/ 	.word	0x00000000
        /*0070*/ 	.short	0x0001
        /*0072*/ 	.short	0x0008
        /*0074*/ 	.byte	0x00, 0xf4, 0x21, 0x00


	//----- nvinfo : EIATTR_KPARAM_INFO
	.align		4
.L_25:
        /*0078*/ 	.byte	0x04, 0x17
        /*007a*/ 	.short	(.L_27 - .L_26)
.L_26:
        /*007c*/ 	.word	0x00000000
        /*0080*/ 	.short	0x0000
        /*0082*/ 	.short	0x0000
        /*0084*/ 	.byte	0x00, 0xf4, 0x21, 0x00


	//----- nvinfo : EIATTR_SPARSE_MMA_MASK
	.align		4
.L_27:
        /*0088*/ 	.byte	0x03, 0x50
        /*008a*/ 	.short	0x0000


	//----- nvinfo : EIATTR_MAXREG_COUNT
	.align		4
        /*008c*/ 	.byte	0x03, 0x1b
        /*008e*/ 	.short	0x00ff


	//----- nvinfo : EIATTR_EXIT_INSTR_OFFSETS
	.align		4
        /*0090*/ 	.byte	0x04, 0x1c
        /*0092*/ 	.short	(.L_29 - .L_28)


	//   ....[0]....
.L_28:
        /*0094*/ 	.word	0x00000470


	//----- nvinfo : EIATTR_REQNTID
	.align		4
.L_29:
        /*0098*/ 	.byte	0x04, 0x10
        /*009a*/ 	.short	(.L_31 - .L_30)
.L_30:
        /*009c*/ 	.word	0x00000080
        /*00a0*/ 	.word	0x00000001
        /*00a4*/ 	.word	0x00000001


	//----- nvinfo : EIATTR_CBANK_PARAM_SIZE
	.align		4
.L_31:
        /*00a8*/ 	.byte	0x03, 0x19
        /*00aa*/ 	.short	0x003c


	//----- nvinfo : EIATTR_PARAM_CBANK
	.align		4
        /*00ac*/ 	.byte	0x04, 0x0a
        /*00ae*/ 	.short	(.L_33 - .L_32)
	.align		4
.L_32:
        /*00b0*/ 	.word	index@(.nv.constant0.triton_poi_fused__native_batch_norm_legit_no_training_convolution_relu_21)
        /*00b4*/ 	.short	0x0210
        /*00b6*/ 	.short	0x003c


	//----- nvinfo : EIATTR_SW_WAR
	.align		4
.L_33:
        /*00b8*/ 	.byte	0x04, 0x36
        /*00ba*/ 	.short	(.L_35 - .L_34)
.L_34:
        /*00bc*/ 	.word	0x00000008
.L_35:


//--------------------- .nv.callgraph             --------------------------
	.section	.nv.callgraph,"",@"SHT_CUDA_CALLGRAPH"
	.align	4
	.sectionentsize	8
	.align		4
        /*0000*/ 	.word	0x00000000
	.align		4
        /*0004*/ 	.word	0xffffffff
	.align		4
        /*0008*/ 	.word	0x00000000
	.align		4
        /*000c*/ 	.word	0xfffffffe
	.align		4
        /*0010*/ 	.word	0x00000000
	.align		4
        /*0014*/ 	.word	0xfffffffd
	.align		4
        /*0018*/ 	.word	0x00000000
	.align		4
        /*001c*/ 	.word	0xfffffffc


//--------------------- .nv.constant4             --------------------------
	.section	.nv.constant4,"a",@progbits
	.align	8
	.align		8
.nv.constant4:
        /*0000*/ 	.dword	_$_str
	.align		8
        /*0008*/ 	.dword	_$_str_$_2


//--------------------- .text.triton_poi_fused__native_batch_norm_legit_no_training_convolution_relu_21 --------------------------
	.section	.text.triton_poi_fused__native_batch_norm_legit_no_training_convolution_relu_21,"ax",@progbits
	.align	128
        .global         triton_poi_fused__native_batch_norm_legit_no_training_convolution_relu_21
        .type           triton_poi_fused__native_batch_norm_legit_no_training_convolution_relu_21,@function
        .size           triton_poi_fused__native_batch_norm_legit_no_training_convolution_relu_21,(.L_x_1 - triton_poi_fused__native_batch_norm_legit_no_training_convolution_relu_21)
        .other          triton_poi_fused__native_batch_norm_legit_no_training_convolution_relu_21,@"STO_CUDA_ENTRY STV_DEFAULT"
triton_poi_fused__native_batch_norm_legit_no_training_convolution_relu_21:
.text.triton_poi_fused__native_batch_norm_legit_no_training_convolution_relu_21:
[----:B------:R-:W-:Y:S01]  /*0000*/  LDC R1, c[0x0][0x28] ;  /* 0x00000a00ff017b82 */ /* 0x000fe20000000800 */
[----:B------:R-:W1:Y:S07]  /*0010*/  S2R R0, SR_TID.X ;  /* 0x0000000000007919 */ /* 0x000e6e0000002100 */
[----:B------:R-:W2:Y:S01]  /*0020*/  LDC.64 R20, c[0x0][0x228] ;  /* 0x00008a00ff147b82 */ /* 0x000ea20000000a00 */
[----:B------:R-:W-:Y:S01]  /*0030*/  ULDC.64 UR4, c[0x0][0x208] ;  /* 0x0000820000047ab9 */ /* 0x000fe20000000a00 */
[----:B------:R-:W3:Y:S06]  /*0040*/  S2R R5, SR_CTAID.X ;  /* 0x0000000000057919 */ /* 0x000eec0000002500 */
[----:B------:R-:W4:Y:S08]  /*0050*/  LDC.64 R16, c[0x0][0x218] ;  /* 0x00008600ff107b82 */ /* 0x000f300000000a00 */
[----:B------:R-:W5:Y:S08]  /*0060*/  LDC.64 R18, c[0x0][0x220] ;  /* 0x00008800ff127b82 */ /* 0x000f700000000a00 */
[----:B------:R-:W5:Y:S01]  /*0070*/  LDC.64 R12, c[0x0][0x230] ;  /* 0x00008c00ff0c7b82 */ /* 0x000f620000000a00 */
[----:B-1----:R-:W-:-:S07]  /*0080*/  SHF.L.U32 R0, R0, 0x2, RZ ;  /* 0x0000000200007819 */ /* 0x002fce00000006ff */
[----:B------:R-:W1:Y:S01]  /*0090*/  LDC.64 R8, c[0x0][0x238] ;  /* 0x00008e00ff087b82 */ /* 0x000e620000000a00 */
[----:B---3--:R-:W-:Y:S02]  /*00a0*/  SHF.R.S32.HI R3, RZ, 0x16, R5 ;  /* 0x00000016ff037819 */ /* 0x008fe40000011405 */
[----:B------:R-:W-:Y:S02]  /*00b0*/  LOP3.LUT R0, R0, 0x1fc, RZ, 0xc0, !PT ;  /* 0x000001fc00007812 */ /* 0x000fe400078ec0ff */
[----:B------:R-:W-:Y:S02]  /*00c0*/  SGXT R3, R3, 0x1 ;  /* 0x000000010303781a */ /* 0x000fe40000000200 */
[----:B------:R-:W-:-:S04]  /*00d0*/  LEA R0, R5, R0, 0x9 ;  /* 0x0000000005007211 */ /* 0x000fc800078e48ff */
[----:B------:R-:W-:-:S04]  /*00e0*/  LEA.HI R3, R3, R0, RZ, 0xc ;  /* 0x0000000003037211 */ /* 0x000fc800078f60ff */
[----:B------:R-:W-:-:S04]  /*00f0*/  SHF.R.S32.HI R3, RZ, 0xc, R3 ;  /* 0x0000000cff037819 */ /* 0x000fc80000011403 */
[----:B------:R-:W-:-:S04]  /*0100*/  LEA.HI R2, R3, R3, RZ, 0x2 ;  /* 0x0000000303027211 */ /* 0x000fc800078f10ff */
[----:B------:R-:W-:-:S04]  /*0110*/  LOP3.LUT R2, R2, 0xfffffffc, RZ, 0xc0, !PT ;  /* 0xfffffffc02027812 */ /* 0x000fc800078ec0ff */
[----:B------:R-:W-:Y:S02]  /*0120*/  IADD3 R15, R3, -R2, RZ ;  /* 0x80000002030f7210 */ /* 0x000fe40007ffe0ff */
[----:B------:R-:W3:Y:S03]  /*0130*/  LDC.64 R2, c[0x0][0x210] ;  /* 0x00008400ff027b82 */ /* 0x000ee60000000a00 */
[----:B--2---:R-:W-:-:S05]  /*0140*/  IMAD.WIDE R20, R15, 0x4, R20 ;  /* 0x000000040f147825 */ /* 0x004fca00078e0214 */
[----:B------:R2:W2:Y:S01]  /*0150*/  LDG.E.EL R10, desc[UR4][R20.64] ;  /* 0x00000004140a7981 */ /* 0x0004a2000c2e1900 */
[----:B----4-:R-:W-:-:S04]  /*0160*/  IMAD.WIDE R16, R15, 0x4, R16 ;  /* 0x000000040f107825 */ /* 0x010fc800078e0210 */
[----:B-----5:R-:W-:Y:S01]  /*0170*/  IMAD.WIDE R18, R15, 0x4, R18 ;  /* 0x000000040f127825 */ /* 0x020fe200078e0212 */
[----:B------:R4:W5:Y:S04]  /*0180*/  LDG.E.EL R11, desc[UR4][R16.64] ;  /* 0x00000004100b7981 */ /* 0x000968000c2e1900 */
[----:B------:R-:W5:Y:S01]  /*0190*/  LDG.E.EL R14, desc[UR4][R18.64] ;  /* 0x00000004120e7981 */ /* 0x000f62000c2e1900 */
[----:B---3--:R-:W-:-:S05]  /*01a0*/  IMAD.WIDE R2, R0, 0x4, R2 ;  /* 0x0000000400027825 */ /* 0x008fca00078e0202 */
[----:B------:R-:W5:Y:S01]  /*01b0*/  LDG.E.128 R4, desc[UR4][R2.64] ;  /* 0x0000000402047981 */ /* 0x000f62000c1e1d00 */
[----:B0-2---:R-:W-:-:S04]  /*01c0*/  IMAD.WIDE R20, R15, 0x4, R12 ;  /* 0x000000040f147825 */ /* 0x005fc800078e020c */
[----:B-1----:R-:W-:Y:S01]  /*01d0*/  IMAD.WIDE R22, R15, 0x4, R8 ;  /* 0x000000040f167825 */ /* 0x002fe200078e0208 */
[----:B------:R-:W2:Y:S01]  /*01e0*/  LDG.E.EL R12, desc[UR4][R20.64] ;  /* 0x00000004140c7981 */ /* 0x000ea2000c2e1900 */
[----:B----4-:R-:W-:Y:S01]  /*01f0*/  HFMA2.MMA R16, -RZ, RZ, 1.625, 0 ;  /* 0x3e800000ff107435 */ /* 0x010fe200000001ff */
[----:B------:R-:W0:Y:S02]  /*0200*/  LDC.64 R8, c[0x0][0x240] ;  /* 0x00009000ff087b82 */ /* 0x000e240000000a00 */
[----:B------:R-:W2:Y:S01]  /*0210*/  LDG.E.EL R13, desc[UR4][R22.64] ;  /* 0x00000004160d7981 */ /* 0x000ea2000c2e1900 */
[----:B------:R-:W-:-:S04]  /*0220*/  FADD R10, R10, 9.9999997473787516356e-06 ;  /* 0x3727c5ac0a0a7421 */ /* 0x000fc80000000000 */
[----:B------:R-:W1:Y:S02]  /*0230*/  MUFU.SQRT R15, R10 ;  /* 0x0000000a000f7308 */ /* 0x000e640000002000 */
[C---:B-1----:R-:W-:Y:S02]  /*0240*/  FSETP.GT.AND P0, PT, R15.reuse, 8.50705917302346158658e+37, PT ;  /* 0x7e8000000f00780b */ /* 0x042fe40003f04000 */
[----:B------:R-:W-:-:S11]  /*0250*/  FSETP.GEU.AND P1, PT, R15, 1.175494350822287508e-38, PT ;  /* 0x008000000f00780b */ /* 0x000fd60003f2e000 */
[----:B------:R-:W-:-:S04]  /*0260*/  @P0 FMUL R15, R15, 0.25 ;  /* 0x3e8000000f0f0820 */ /* 0x000fc80000400000 */
[----:B------:R-:W-:-:S06]  /*0270*/  @!P1 FMUL R15, R15, 16777216 ;  /* 0x4b8000000f0f9820 */ /* 0x000fcc0000400000 */
[----:B------:R-:W1:Y:S01]  /*0280*/  MUFU.RCP R15, R15 ;  /* 0x0000000f000f7308 */ /* 0x000e620000001000 */
[----:B------:R-:W-:Y:S01]  /*0290*/  FSEL R16, R16, 1, P0 ;  /* 0x3f80000010107808 */ /* 0x000fe20000000000 */
[--C-:B-----5:R-:W-:Y:S01]  /*02a0*/  FADD R4, R4, R11.reuse ;  /* 0x0000000b04047221 */ /* 0x120fe20000000000 */
[--C-:B------:R-:W-:Y:S01]  /*02b0*/  FADD R5, R5, R11.reuse ;  /* 0x0000000b05057221 */ /* 0x100fe20000000000 */
[--C-:B------:R-:W-:Y:S02]  /*02c0*/  FADD R6, R6, R11.reuse ;  /* 0x0000000b06067221 */ /* 0x100fe40000000000 */
[----:B------:R-:W-:Y:S01]  /*02d0*/  @!P1 FMUL R16, R16, 16777216 ;  /* 0x4b80000010109820 */ /* 0x000fe20000400000 */
[----:B------:R-:W-:Y:S01]  /*02e0*/  FADD R7, R7, R11 ;  /* 0x0000000b07077221 */ /* 0x000fe20000000000 */
[C---:B------:R-:W-:Y:S01]  /*02f0*/  FADD R11, -R14.reuse, R4 ;  /* 0x000000040e0b7221 */ /* 0x040fe20000000100 */
[C---:B------:R-:W-:Y:S02]  /*0300*/  FADD R17, -R14.reuse, R6 ;  /* 0x000000060e117221 */ /* 0x040fe40000000100 */
[C---:B------:R-:W-:Y:S01]  /*0310*/  FADD R19, -R14.reuse, R7 ;  /* 0x000000070e137221 */ /* 0x040fe20000000100 */
[----:B-1----:R-:W-:Y:S01]  /*0320*/  FMUL R16, R15, R16 ;  /* 0x000000100f107220 */ /* 0x002fe20000400000 */
[----:B------:R-:W-:-:S03]  /*0330*/  FADD R15, -R14, R5 ;  /* 0x000000050e0f7221 */ /* 0x000fc60000000100 */
[C---:B------:R-:W-:Y:S01]  /*0340*/  FMUL R11, R16.reuse, R11 ;  /* 0x0000000b100b7220 */ /* 0x040fe20000400000 */
[C---:B------:R-:W-:Y:S01]  /*0350*/  FMUL R14, R16.reuse, R15 ;  /* 0x0000000f100e7220 */ /* 0x040fe20000400000 */
[C---:B------:R-:W-:Y:S01]  /*0360*/  FMUL R10, R16.reuse, R17 ;  /* 0x00000011100a7220 */ /* 0x040fe20000400000 */
[----:B------:R-:W-:Y:S01]  /*0370*/  FMUL R16, R16, R19 ;  /* 0x0000001310107220 */ /* 0x000fe20000400000 */
[C-C-:B--2---:R-:W-:Y:S01]  /*0380*/  FFMA R11, R12.reuse, R11, R13.reuse ;  /* 0x0000000b0c0b7223 */ /* 0x144fe2000000000d */
[C-C-:B------:R-:W-:Y:S01]  /*0390*/  FFMA R14, R12.reuse, R14, R13.reuse ;  /* 0x0000000e0c0e7223 */ /* 0x140fe2000000000d */
[C-C-:B------:R-:W-:Y:S01]  /*03a0*/  FFMA R10, R12.reuse, R10, R13.reuse ;  /* 0x0000000a0c0a7223 */ /* 0x140fe2000000000d */
[----:B------:R-:W-:Y:S02]  /*03b0*/  FFMA R16, R12, R16, R13 ;  /* 0x000000100c107223 */ /* 0x000fe4000000000d */
[----:B------:R-:W-:Y:S02]  /*03c0*/  FSETP.GEU.AND P3, PT, R11, RZ, PT ;  /* 0x000000ff0b00720b */ /* 0x000fe40003f6e000 */
[----:B------:R-:W-:-:S02]  /*03d0*/  FSETP.GEU.AND P2, PT, R14, RZ, PT ;  /* 0x000000ff0e00720b */ /* 0x000fc40003f4e000 */
[----:B------:R-:W-:Y:S02]  /*03e0*/  FSETP.GEU.AND P1, PT, R10, RZ, PT ;  /* 0x000000ff0a00720b */ /* 0x000fe40003f2e000 */
[----:B------:R-:W-:Y:S01]  /*03f0*/  FSETP.GEU.AND P0, PT, R16, RZ, PT ;  /* 0x000000ff1000720b */ /* 0x000fe20003f0e000 */
[----:B0-----:R-:W-:Y:S01]  /*0400*/  IMAD.WIDE R12, R0, 0x4, R8 ;  /* 0x00000004000c7825 */ /* 0x001fe200078e0208 */
[----:B------:R-:W-:Y:S02]  /*0410*/  SEL R8, R11, RZ, P3 ;  /* 0x000000ff0b087207 */ /* 0x000fe40001800000 */
[----:B------:R-:W-:Y:S02]  /*0420*/  SEL R9, R14, RZ, P2 ;  /* 0x000000ff0e097207 */ /* 0x000fe40001000000 */
[----:B------:R-:W-:Y:S02]  /*0430*/  SEL R10, R10, RZ, P1 ;  /* 0x000000ff0a0a7207 */ /* 0x000fe40000800000 */
[----:B------:R-:W-:Y:S01]  /*0440*/  SEL R11, R16, RZ, P0 ;  /* 0x000000ff100b7207 */ /* 0x000fe20000000000 */
[----:B------:R-:W-:Y:S04]  /*0450*/  STG.E.128 desc[UR4][R2.64], R4 ;  /* 0x0000000402007986 */ /* 0x000fe8000c101d04 */
[----:B------:R-:W-:Y:S01]  /*0460*/  STG.E.128 desc[UR4][R12.64], R8 ;  /* 0x000000080c007986 */ /* 0x000fe2000c101d04 */
[----:B------:R-:W-:Y:S05]  /*0470*/  EXIT ;  /* 0x000000000000794d */ /* 0x000fea0003800000 */
.L_x_0:
[----:B------:R-:W-:-:S00]  /*0480*/  BRA `(.L_x_0) ;  /* 0xfffffffc00fc7947 */ /* 0x000fc0000383ffff */
[----:B------:R-:W-:-:S00]  /*0490*/  NOP ;  /* 0x0000000000007918 */ /* 0x000fc00000000000 */
        /* <DEDUP_REMOVED lines=14> */
.L_x_1:


//--------------------- .nv.global.init           --------------------------
	.section	.nv.global.init,"aw",@progbits
.nv.global.init:
	.type		_$_str,@object
	.size		_$_str,(_$_str_$_2 - _$_str)
_$_str:
        /*0000*/ 	.byte	0x5f, 0x5f, 0x43, 0x55, 0x44, 0x41, 0x5f, 0x46, 0x54, 0x5a, 0x00
	.type		_$_str_$_2,@object
	.size		_$_str_$_2,(.L_1 - _$_str_$_2)
_$_str_$_2:
        /*000b*/ 	.byte	0x5f, 0x5f, 0x43, 0x55, 0x44, 0x41, 0x5f, 0x50, 0x52, 0x45, 0x43, 0x5f, 0x53, 0x51, 0x52, 0x54
        /*001b*/ 	.byte	0x00
.L_1:


//--------------------- .nv.constant0.triton_poi_fused__native_batch_norm_legit_no_training_convolution_relu_21 --------------------------
	.section	.nv.constant0.triton_poi_fused__native_batch_norm_legit_no_training_convolution_relu_21,"a",@progbits
	.sectionflags	@""
	.align	4
.nv.constant0.triton_poi_fused__native_batch_norm_legit_no_training_convolution_relu_21:
	.zero		588
